	.headerflags	@"EF_CUDA_TEXMODE_UNIFIED EF_CUDA_64BIT_ADDRESS EF_CUDA_ACCELERATORS EF_CUDA_SM90 EF_CUDA_VIRTUAL_SM(EF_CUDA_SM90)"
	.elftype	@"ET_EXEC"


//--------------------- .nv.info                  --------------------------
	.section	.nv.info,"",@"SHT_CUDA_INFO"
	.align	4


	//----- nvinfo : EIATTR_REGCOUNT
	.align		4
        /*0000*/ 	.byte	0x04, 0x2f
        /*0002*/ 	.short	(.L_1 - .L_0)
	.align		4
.L_0:
        /*0004*/ 	.word	index@(triton_poi_fused_2)
        /*0008*/ 	.word	0x0000001f


	//----- nvinfo : EIATTR_MIN_STACK_SIZE
	.align		4
.L_1:
        /*000c*/ 	.byte	0x04, 0x12
        /*000e*/ 	.short	(.L_3 - .L_2)
	.align		4
.L_2:
        /*0010*/ 	.word	index@(triton_poi_fused_2)
        /*0014*/ 	.word	0x00000000


	//----- nvinfo : EIATTR_FRAME_SIZE
	.align		4
.L_3:
        /*0018*/ 	.byte	0x04, 0x11
        /*001a*/ 	.short	(.L_5 - .L_4)
	.align		4
.L_4:
        /*001c*/ 	.word	index@(triton_poi_fused_2)
        /*0020*/ 	.word	0x00000000


	//----- nvinfo : EIATTR_MIN_STACK_SIZE
	.align		4
.L_5:
        /*0024*/ 	.byte	0x04, 0x12
        /*0026*/ 	.short	(.L_7 - .L_6)
	.align		4
.L_6:
        /*0028*/ 	.word	index@(triton_poi_fused_2)
        /*002c*/ 	.word	0x00000000
.L_7:


//--------------------- .nv.info.triton_poi_fused_2 --------------------------
	.section	.nv.info.triton_poi_fused_2,"",@"SHT_CUDA_INFO"
	.sectionflags	@""
	.align	4


	//----- nvinfo : EIATTR_CUDA_API_VERSION
	.align		4
        /*0000*/ 	.byte	0x04, 0x37
        /*0002*/ 	.short	(.L_9 - .L_8)
.L_8:
        /*0004*/ 	.word	0x0000007c


	//----- nvinfo : EIATTR_KPARAM_INFO
	.align		4
.L_9:
        /*0008*/ 	.byte	0x04, 0x17
        /*000a*/ 	.short	(.L_11 - .L_10)
.L_10:
        /*000c*/ 	.word	0x00000000
        /*0010*/ 	.short	0x0003
        /*0012*/ 	.short	0x0014
        /*0014*/ 	.byte	0x00, 0xf0, 0x11, 0x00


	//----- nvinfo : EIATTR_KPARAM_INFO
	.align		4
.L_11:
        /*0018*/ 	.byte	0x04, 0x17
        /*001a*/ 	.short	(.L_13 - .L_12)
.L_12:
        /*001c*/ 	.word	0x00000000
        /*0020*/ 	.short	0x0002
        /*0022*/ 	.short	0x0010
        /*0024*/ 	.byte	0x00, 0xf0, 0x11, 0x00


	//----- nvinfo : EIATTR_KPARAM_INFO
	.align		4
.L_13:
        /*0028*/ 	.byte	0x04, 0x17
        /*002a*/ 	.short	(.L_15 - .L_14)
.L_14:
        /*002c*/ 	.word	0x00000000
        /*0030*/ 	.short	0x0001
        /*0032*/ 	.short	0x0008
        /*0034*/ 	.byte	0x00, 0xf4, 0x21, 0x00


	//----- nvinfo : EIATTR_KPARAM_INFO
	.align		4
.L_15:
        /*0038*/ 	.byte	0x04, 0x17
        /*003a*/ 	.short	(.L_17 - .L_16)
.L_16:
        /*003c*/ 	.word	0x00000000
        /*0040*/ 	.short	0x0000
        /*0042*/ 	.short	0x0000
        /*0044*/ 	.byte	0x00, 0xf4, 0x21, 0x00


	//----- nvinfo : EIATTR_SPARSE_MMA_MASK
	.align		4
.L_17:
        /*0048*/ 	.byte	0x03, 0x50
        /*004a*/ 	.short	0x0000


	//----- nvinfo : EIATTR_MAXREG_COUNT
	.align		4
        /*004c*/ 	.byte	0x03, 0x1b
        /*004e*/ 	.short	0x00ff


	//----- nvinfo : EIATTR_EXIT_INSTR_OFFSETS
	.align		4
        /*0050*/ 	.byte	0x04, 0x1c
        /*0052*/ 	.short	(.L_19 - .L_18)


	//   ....[0]....
.L_18:
        /*0054*/ 	.word	0x000005e0


	//   ....[1]....
        /*0058*/ 	.word	0x00000630


	//----- nvinfo : EIATTR_REQNTID
	.align		4
.L_19:
        /*005c*/ 	.byte	0x04, 0x10
        /*005e*/ 	.short	(.L_21 - .L_20)
.L_20:
        /*0060*/ 	.word	0x00000080
        /*0064*/ 	.word	0x00000001
        /*0068*/ 	.word	0x00000001


	//----- nvinfo : EIATTR_CBANK_PARAM_SIZE
	.align		4
.L_21:
        /*006c*/ 	.byte	0x03, 0x19
        /*006e*/ 	.short	0x0018


	//----- nvinfo : EIATTR_PARAM_CBANK
	.align		4
        /*0070*/ 	.byte	0x04, 0x0a
        /*0072*/ 	.short	(.L_23 - .L_22)
	.align		4
.L_22:
        /*0074*/ 	.word	index@(.nv.constant0.triton_poi_fused_2)
        /*0078*/ 	.short	0x0210
        /*007a*/ 	.short	0x0018


	//----- nvinfo : EIATTR_SW_WAR
	.align		4
.L_23:
        /*007c*/ 	.byte	0x04, 0x36
        /*007e*/ 	.short	(.L_25 - .L_24)
.L_24:
        /*0080*/ 	.word	0x00000008
.L_25:


//--------------------- .nv.callgraph             --------------------------
	.section	.nv.callgraph,"",@"SHT_CUDA_CALLGRAPH"
	.align	4
	.sectionentsize	8
	.align		4
        /*0000*/ 	.word	0x00000000
	.align		4
        /*0004*/ 	.word	0xffffffff
	.align		4
        /*0008*/ 	.word	0x00000000
	.align		4
        /*000c*/ 	.word	0xfffffffe
	.align		4
        /*0010*/ 	.word	0x00000000
	.align		4
        /*0014*/ 	.word	0xfffffffd
	.align		4
        /*0018*/ 	.word	0x00000000
	.align		4
        /*001c*/ 	.word	0xfffffffc


//--------------------- .text.triton_poi_fused_2  --------------------------
	.section	.text.triton_poi_fused_2,"ax",@progbits
	.sectionflags	@"SHF_BARRIERS=1"
	.align	128
        .global         triton_poi_fused_2
        .type           triton_poi_fused_2,@function
        .size           triton_poi_fused_2,(.L_x_1 - triton_poi_fused_2)
        .other          triton_poi_fused_2,@"STO_CUDA_ENTRY STV_DEFAULT"
triton_poi_fused_2:
.text.triton_poi_fused_2:
[----:B------:R-:W0:Y:S01]  /*0000*/  LDC R1, c[0x0][0x28] ;  /* 0x00000a00ff017b82 */ /* 0x000e220000000800 */
[----:B------:R-:W1:Y:S07]  /*0010*/  S2R R0, SR_TID.X ;  /* 0x0000000000007919 */ /* 0x000e6e0000002100 */
[----:B------:R-:W2:Y:S01]  /*0020*/  LDC.64 R8, c[0x0][0x210] ;  /* 0x00008400ff087b82 */ /* 0x000ea20000000a00 */
[----:B------:R-:W-:Y:S01]  /*0030*/  IMAD.MOV.U32 R20, RZ, RZ, RZ ;  /* 0x000000ffff147224 */ /* 0x000fe200078e00ff */
[----:B------:R-:W-:Y:S01]  /*0040*/  ULDC.64 UR6, c[0x0][0x208] ;  /* 0x0000820000067ab9 */ /* 0x000fe20000000a00 */
[----:B------:R-:W3:Y:S01]  /*0050*/  S2R R19, SR_CTAID.X ;  /* 0x0000000000137919 */ /* 0x000ee20000002500 */
[----:B------:R-:W4:Y:S01]  /*0060*/  S2R R18, SR_CTAID.Y ;  /* 0x0000000000127919 */ /* 0x000f220000002600 */
[----:B------:R-:W-:Y:S01]  /*0070*/  IMAD.MOV.U32 R28, RZ, RZ, RZ ;  /* 0x000000ffff1c7224 */ /* 0x000fe200078e00ff */
[----:B-1----:R-:W-:Y:S01]  /*0080*/  SHF.R.U32.HI R21, RZ, 0x5, R0 ;  /* 0x00000005ff157819 */ /* 0x002fe20000011600 */
[----:B---3--:R-:W-:-:S03]  /*0090*/  IMAD.SHL.U32 R19, R19, 0x20, RZ ;  /* 0x0000002013137824 */ /* 0x008fc600078e00ff */
[----:B------:R-:W-:Y:S01]  /*00a0*/  SGXT.U32 R21, R21, 0x2 ;  /* 0x000000021515781a */ /* 0x000fe20000000000 */
[----:B----4-:R-:W-:Y:S01]  /*00b0*/  IMAD.SHL.U32 R18, R18, 0x20, RZ ;  /* 0x0000002012127824 */ /* 0x010fe200078e00ff */
[----:B------:R-:W-:-:S04]  /*00c0*/  LOP3.LUT R12, R19, 0x1f, R0, 0xf8, !PT ;  /* 0x0000001f130c7812 */ /* 0x000fc800078ef800 */
[----:B------:R-:W-:Y:S02]  /*00d0*/  LOP3.LUT R3, R18, 0x4, R21, 0xfe, !PT ;  /* 0x0000000412037812 */ /* 0x000fe400078efe15 */
[----:B------:R-:W-:Y:S02]  /*00e0*/  LOP3.LUT R5, R18, 0xc, R21, 0xfe, !PT ;  /* 0x0000000c12057812 */ /* 0x000fe400078efe15 */
[----:B------:R-:W-:Y:S01]  /*00f0*/  LOP3.LUT R2, R18, R21, RZ, 0xfc, !PT ;  /* 0x0000001512027212 */ /* 0x000fe200078efcff */
[--C-:B------:R-:W-:Y:S01]  /*0100*/  IMAD R3, R3, 0x19, R12.reuse ;  /* 0x0000001903037824 */ /* 0x100fe200078e020c */
[----:B------:R-:W-:Y:S01]  /*0110*/  LOP3.LUT R4, R18, 0x8, R21, 0xfe, !PT ;  /* 0x0000000812047812 */ /* 0x000fe200078efe15 */
        /* <DEDUP_REMOVED lines=9> */
[----:B------:R-:W-:Y:S01]  /*01b0*/  ISETP.GE.AND P0, PT, R12, 0x19, PT ;  /* 0x000000190c00780c */ /* 0x000fe20003f06270 */
[----:B------:R-:W-:-:S02]  /*01c0*/  IMAD R25, R10, 0x19, R12 ;  /* 0x000000190a197824 */ /* 0x000fc400078e020c */
[----:B------:R-:W-:Y:S02]  /*01d0*/  IMAD R27, R11, 0x19, R12 ;  /* 0x000000190b1b7824 */ /* 0x000fe400078e020c */
[----:B--2---:R-:W-:-:S04]  /*01e0*/  IMAD.WIDE R14, R3, 0x4, R8 ;  /* 0x00000004030e7825 */ /* 0x004fc800078e0208 */
[----:B------:R-:W-:-:S04]  /*01f0*/  IMAD.WIDE R10, R5, 0x4, R8 ;  /* 0x00000004050a7825 */ /* 0x000fc800078e0208 */
[----:B------:R-:W-:-:S04]  /*0200*/  IMAD.WIDE R16, R17, 0x4, R8 ;  /* 0x0000000411107825 */ /* 0x000fc800078e0208 */
[--C-:B------:R-:W-:Y:S01]  /*0210*/  IMAD.WIDE R12, R13, 0x4, R8.reuse ;  /* 0x000000040d0c7825 */ /* 0x100fe200078e0208 */
[----:B------:R-:W2:Y:S03]  /*0220*/  @!P0 LDG.E.EL R20, desc[UR6][R16.64] ;  /* 0x0000000610148981 */ /* 0x000ea6000c2e1900 */
[----:B------:R-:W-:Y:S01]  /*0230*/  IMAD.WIDE R4, R23, 0x4, R8 ;  /* 0x0000000417047825 */ /* 0x000fe200078e0208 */
[----:B------:R-:W-:-:S03]  /*0240*/  CS2R R22, SRZ ;  /* 0x0000000000167805 */ /* 0x000fc6000001ff00 */
[----:B------:R-:W-:-:S03]  /*0250*/  IMAD.WIDE R6, R7, 0x4, R8 ;  /* 0x0000000407067825 */ /* 0x000fc600078e0208 */
[----:B------:R1:W3:Y:S01]  /*0260*/  @!P0 LDG.E.EL R22, desc[UR6][R12.64] ;  /* 0x000000060c168981 */ /* 0x0002e2000c2e1900 */
[--C-:B------:R-:W-:Y:S01]  /*0270*/  IMAD.WIDE R2, R25, 0x4, R8.reuse ;  /* 0x0000000419027825 */ /* 0x100fe200078e0208 */
[----:B------:R-:W-:Y:S02]  /*0280*/  CS2R R24, SRZ ;  /* 0x0000000000187805 */ /* 0x000fe4000001ff00 */
[----:B------:R4:W5:Y:S01]  /*0290*/  @!P0 LDG.E.EL R23, desc[UR6][R10.64] ;  /* 0x000000060a178981 */ /* 0x000962000c2e1900 */
[----:B------:R-:W-:Y:S01]  /*02a0*/  IMAD.WIDE R8, R27, 0x4, R8 ;  /* 0x000000041b087825 */ /* 0x000fe200078e0208 */
[----:B------:R-:W-:Y:S02]  /*02b0*/  CS2R R26, SRZ ;  /* 0x00000000001a7805 */ /* 0x000fe4000001ff00 */
[----:B------:R-:W5:Y:S04]  /*02c0*/  @!P0 LDG.E.EL R24, desc[UR6][R14.64] ;  /* 0x000000060e188981 */ /* 0x000f68000c2e1900 */
[----:B------:R1:W5:Y:S04]  /*02d0*/  @!P0 LDG.E.EL R25, desc[UR6][R4.64] ;  /* 0x0000000604198981 */ /* 0x000368000c2e1900 */
[----:B------:R-:W5:Y:S04]  /*02e0*/  @!P0 LDG.E.EL R26, desc[UR6][R6.64] ;  /* 0x00000006061a8981 */ /* 0x000f68000c2e1900 */
[----:B------:R4:W5:Y:S04]  /*02f0*/  @!P0 LDG.E.EL R28, desc[UR6][R2.64] ;  /* 0x00000006021c8981 */ /* 0x000968000c2e1900 */
[----:B------:R4:W5:Y:S01]  /*0300*/  @!P0 LDG.E.EL R27, desc[UR6][R8.64] ;  /* 0x00000006081b8981 */ /* 0x000962000c2e1900 */
[----:B------:R-:W4:Y:S01]  /*0310*/  S2UR UR5, SR_CgaCtaId ;  /* 0x00000000000579c3 */ /* 0x000f220000008800 */
[----:B-1----:R-:W-:Y:S01]  /*0320*/  IMAD.SHL.U32 R12, R0, 0x20, RZ ;  /* 0x00000020000c7824 */ /* 0x002fe200078e00ff */
[----:B------:R-:W-:-:S04]  /*0330*/  UMOV UR4, 0x400 ;  /* 0x0000040000047882 */ /* 0x000fc80000000000 */
[----:B------:R-:W-:-:S04]  /*0340*/  LOP3.LUT R12, R12, 0x3e0, RZ, 0xc0, !PT ;  /* 0x000003e00c0c7812 */ /* 0x000fc800078ec0ff */
[----:B------:R-:W-:-:S04]  /*0350*/  LOP3.LUT R21, R12, R21, RZ, 0xfc, !PT ;  /* 0x000000150c157212 */ /* 0x000fc800078efcff */
[----:B------:R-:W-:Y:S01]  /*0360*/  LEA.HI R21, R12, R21, RZ, 0x1d ;  /* 0x000000150c157211 */ /* 0x000fe200078fe8ff */
[----:B0---4-:R-:W-:-:S06]  /*0370*/  UPRMT UR4, UR5, 0x654, UR4 ;  /* 0x0000065405047896 */ /* 0x011fcc0008000004 */
[----:B------:R-:W-:Y:S01]  /*0380*/  LEA R21, R21, UR4, 0x2 ;  /* 0x0000000415157c11 */ /* 0x000fe2000f8e10ff */
[----:B------:R-:W-:Y:S01]  /*0390*/  IMAD.SHL.U32 R11, R0, 0x4, RZ ;  /* 0x00000004000b7824 */ /* 0x000fe200078e00ff */
[----:B------:R-:W-:-:S04]  /*03a0*/  SHF.R.U32.HI R4, RZ, 0x1, R0 ;  /* 0x00000001ff047819 */ /* 0x000fc80000011600 */
[----:B------:R-:W-:Y:S02]  /*03b0*/  LOP3.LUT R3, R4, 0x3c, RZ, 0xc0, !PT ;  /* 0x0000003c04037812 */ /* 0x000fe400078ec0ff */
[----:B------:R-:W-:-:S05]  /*03c0*/  LOP3.LUT R8, R11, 0x1fc, RZ, 0xc0, !PT ;  /* 0x000001fc0b087812 */ /* 0x000fca00078ec0ff */
[----:B------:R-:W-:-:S05]  /*03d0*/  IMAD.IADD R3, R8, 0x1, R3 ;  /* 0x0000000108037824 */ /* 0x000fca00078e0203 */
[----:B------:R-:W-:Y:S02]  /*03e0*/  LEA R4, R3, UR4, 0x2 ;  /* 0x0000000403047c11 */ /* 0x000fe4000f8e10ff */
[----:B------:R-:W-:Y:S01]  /*03f0*/  LOP3.LUT R11, R18, 0x1c, R11, 0xf8, !PT ;  /* 0x0000001c120b7812 */ /* 0x000fe200078ef80b */
[----:B------:R-:W0:Y:S04]  /*0400*/  LDC.64 R2, c[0x0][0x218] ;  /* 0x00008600ff027b82 */ /* 0x000e280000000a00 */
[----:B------:R-:W-:Y:S01]  /*0410*/  IMAD.HI R9, R11, 0x2aaaaaab, RZ ;  /* 0x2aaaaaab0b097827 */ /* 0x000fe200078e02ff */
[----:B------:R-:W-:-:S04]  /*0420*/  SHF.R.U32.HI R0, RZ, 0x3, R0 ;  /* 0x00000003ff007819 */ /* 0x000fc80000011600 */
[----:B------:R-:W-:Y:S02]  /*0430*/  SHF.R.U32.HI R10, RZ, 0x1f, R9 ;  /* 0x0000001fff0a7819 */ /* 0x000fe40000011609 */
[----:B------:R-:W-:Y:S02]  /*0440*/  SGXT.U32 R0, R0, 0x4 ;  /* 0x000000040000781a */ /* 0x000fe40000000000 */
[----:B------:R-:W-:Y:S02]  /*0450*/  LEA.HI.SX32 R10, R9, R10, 0x1c ;  /* 0x0000000a090a7211 */ /* 0x000fe400078fe2ff */
[----:B------:R-:W-:-:S03]  /*0460*/  LOP3.LUT R0, R19, R0, RZ, 0xfc, !PT ;  /* 0x0000000013007212 */ /* 0x000fc600078efcff */
[----:B------:R-:W-:Y:S01]  /*0470*/  IMAD R11, R10, -0x60, R11 ;  /* 0xffffffa00a0b7824 */ /* 0x000fe200078e020b */
[----:B------:R-:W-:-:S03]  /*0480*/  LOP3.LUT R9, R8, 0x200, RZ, 0xfc, !PT ;  /* 0x0000020008097812 */ /* 0x000fc600078efcff */
[----:B------:R-:W-:Y:S01]  /*0490*/  IMAD R11, R10, 0x960, R11 ;  /* 0x000009600a0b7824 */ /* 0x000fe200078e020b */
[C---:B------:R-:W-:Y:S02]  /*04a0*/  LOP3.LUT R10, R0.reuse, 0x10, RZ, 0xfc, !PT ;  /* 0x00000010000a7812 */ /* 0x040fe400078efcff */
[----:B------:R-:W-:Y:S02]  /*04b0*/  SHF.R.U32.HI R9, RZ, 0x3, R9 ;  /* 0x00000003ff097819 */ /* 0x000fe40000011609 */
[----:B------:R-:W-:Y:S02]  /*04c0*/  ISETP.GE.AND P1, PT, R0, 0x19, PT ;  /* 0x000000190000780c */ /* 0x000fe40003f26270 */
[----:B------:R-:W-:Y:S02]  /*04d0*/  ISETP.GE.AND P0, PT, R10, 0x19, PT ;  /* 0x000000190a00780c */ /* 0x000fe40003f06270 */
[----:B------:R-:W-:Y:S01]  /*04e0*/  LOP3.LUT R9, R9, 0x7c, RZ, 0xc0, !PT ;  /* 0x0000007c09097812 */ /* 0x000fe200078ec0ff */
[----:B------:R-:W-:-:S04]  /*04f0*/  IMAD R11, R0, 0x60, R11 ;  /* 0x00000060000b7824 */ /* 0x000fc800078e020b */
[----:B------:R-:W-:Y:S02]  /*0500*/  IMAD.IADD R0, R8, 0x1, R9 ;  /* 0x0000000108007824 */ /* 0x000fe400078e0209 */
[----:B0-----:R-:W-:-:S03]  /*0510*/  IMAD.WIDE R8, R11, 0x4, R2 ;  /* 0x000000040b087825 */ /* 0x001fc600078e0202 */
[----:B------:R-:W-:Y:S01]  /*0520*/  LEA R0, R0, UR4, 0x2 ;  /* 0x0000000400007c11 */ /* 0x000fe2000f8e10ff */
[----:B--2---:R-:W-:Y:S04]  /*0530*/  STS [R21], R20 ;  /* 0x0000001415007388 */ /* 0x004fe80000000800 */
[----:B---3--:R-:W-:Y:S04]  /*0540*/  STS [R21+0x20], R22 ;  /* 0x0000201615007388 */ /* 0x008fe80000000800 */
[----:B-----5:R-:W-:Y:S04]  /*0550*/  STS [R21+0x30], R23 ;  /* 0x0000301715007388 */ /* 0x020fe80000000800 */
[----:B------:R-:W-:Y:S04]  /*0560*/  STS [R21+0x10], R24 ;  /* 0x0000101815007388 */ /* 0x000fe80000000800 */
[----:B------:R-:W-:Y:S04]  /*0570*/  STS [R21+0x40], R25 ;  /* 0x0000401915007388 */ /* 0x000fe80000000800 */
[----:B------:R-:W-:Y:S04]  /*0580*/  STS [R21+0x50], R26 ;  /* 0x0000501a15007388 */ /* 0x000fe80000000800 */
[----:B------:R-:W-:Y:S04]  /*0590*/  STS [R21+0x60], R28 ;  /* 0x0000601c15007388 */ /* 0x000fe80000000800 */
[----:B------:R-:W-:Y:S01]  /*05a0*/  STS [R21+0x70], R27 ;  /* 0x0000701b15007388 */ /* 0x000fe20000000800 */
[----:B------:R-:W-:Y:S06]  /*05b0*/  BAR.SYNC.DEFER_BLOCKING 0x0 ;  /* 0x0000000000007b1d */ /* 0x000fec0000010000 */
[----:B------:R-:W0:Y:S04]  /*05c0*/  LDS.128 R4, [R4] ;  /* 0x0000000004047984 */ /* 0x000e280000000c00 */
[----:B0-----:R0:W-:Y:S02]  /*05d0*/  @!P1 STG.E.128 desc[UR6][R8.64], R4 ;  /* 0x0000000408009986 */ /* 0x0011e4000c101d06 */
[----:B0-----:R-:W-:Y:S05]  /*05e0*/  @P0 EXIT ;  /* 0x000000000000094d */ /* 0x001fea0003800000 */
[----:B0-----:R-:W0:Y:S01]  /*05f0*/  LDS.128 R4, [R0+0x800] ;  /* 0x0008000000047984 */ /* 0x001e220000000c00 */
[----:B------:R-:W-:-:S04]  /*0600*/  VIADD R11, R11, 0x600 ;  /* 0x000006000b0b7836 */ /* 0x000fc80000000000 */
[----:B------:R-:W-:-:S05]  /*0610*/  IMAD.WIDE R2, R11, 0x4, R2 ;  /* 0x000000040b027825 */ /* 0x000fca00078e0202 */
[----:B0-----:R-:W-:Y:S01]  /*0620*/  STG.E.128 desc[UR6][R2.64], R4 ;  /* 0x0000000402007986 */ /* 0x001fe2000c101d06 */
[----:B------:R-:W-:Y:S05]  /*0630*/  EXIT ;  /* 0x000000000000794d */ /* 0x000fea0003800000 */
.L_x_0:
[----:B------:R-:W-:-:S00]  /*0640*/  BRA `(.L_x_0) ;  /* 0xfffffffc00fc7947 */ /* 0x000fc0000383ffff */
[----:B------:R-:W-:-:S00]  /*0650*/  NOP ;  /* 0x0000000000007918 */ /* 0x000fc00000000000 */
        /* <DEDUP_REMOVED lines=10> */
.L_x_1:


//--------------------- .nv.shared.triton_poi_fused_2 --------------------------
	.section	.nv.shared.triton_poi_fused_2,"aw",@nobits
	.sectionflags	@""
	.align	16
	.zero		1024


//--------------------- .nv.constant0.triton_poi_fused_2 --------------------------
	.section	.nv.constant0.triton_poi_fused_2,"a",@progbits
	.sectionflags	@""
	.align	4
.nv.constant0.triton_poi_fused_2:
	.zero		552
